//
// Generated by NVIDIA NVVM Compiler
//
// Compiler Build ID: CL-36424714
// Cuda compilation tools, release 13.0, V13.0.88
// Based on NVVM 20.0.0
//

.version 9.0
.target sm_100
.address_size 64

	// .globl	_Z9vectorAddPKfS0_Pfi
.extern .func  (.param .b32 func_retval0) vprintf
(
	.param .b64 vprintf_param_0,
	.param .b64 vprintf_param_1
)
;
.global .align 1 .b8 $str[53] = {84, 104, 114, 101, 97, 100, 32, 37, 100, 58, 32, 65, 91, 37, 100, 93, 32, 61, 32, 37, 46, 50, 102, 44, 32, 66, 91, 37, 100, 93, 32, 61, 32, 37, 46, 50, 102, 44, 32, 67, 91, 37, 100, 93, 32, 61, 32, 37, 46, 50, 102, 10};

.visible .entry _Z9vectorAddPKfS0_Pfi(
	.param .u64 .ptr .align 1 _Z9vectorAddPKfS0_Pfi_param_0,
	.param .u64 .ptr .align 1 _Z9vectorAddPKfS0_Pfi_param_1,
	.param .u64 .ptr .align 1 _Z9vectorAddPKfS0_Pfi_param_2,
	.param .u32 _Z9vectorAddPKfS0_Pfi_param_3
)
{
	.local .align 16 .b8 	__local_depot0[48];
	.reg .b64 	%SP;
	.reg .b64 	%SPL;
	.reg .pred 	%p<2>;
	.reg .b32 	%r<8>;
	.reg .b32 	%f<6>;
	.reg .b64 	%rd<15>;
	.reg .b64 	%fd<4>;

	mov.u64 	%SPL, __local_depot0;
	cvta.local.u64 	%SP, %SPL;
	ld.param.u64 	%rd1, [_Z9vectorAddPKfS0_Pfi_param_0];
	ld.param.u64 	%rd2, [_Z9vectorAddPKfS0_Pfi_param_1];
	ld.param.u64 	%rd3, [_Z9vectorAddPKfS0_Pfi_param_2];
	ld.param.u32 	%r2, [_Z9vectorAddPKfS0_Pfi_param_3];
	mov.u32 	%r3, %ctaid.x;
	mov.u32 	%r4, %ntid.x;
	mov.u32 	%r5, %tid.x;
	mad.lo.s32 	%r1, %r3, %r4, %r5;
	setp.ge.s32 	%p1, %r1, %r2;
	@%p1 bra 	$L__BB0_2;
	add.u64 	%rd4, %SP, 0;
	add.u64 	%rd5, %SPL, 0;
	cvta.to.global.u64 	%rd6, %rd1;
	cvta.to.global.u64 	%rd7, %rd2;
	cvta.to.global.u64 	%rd8, %rd3;
	mul.wide.s32 	%rd9, %r1, 4;
	add.s64 	%rd10, %rd6, %rd9;
	ld.global.f32 	%f1, [%rd10];
	add.s64 	%rd11, %rd7, %rd9;
	ld.global.f32 	%f2, [%rd11];
	add.f32 	%f3, %f1, %f2;
	add.s64 	%rd12, %rd8, %rd9;
	st.global.f32 	[%rd12], %f3;
	ld.global.f32 	%f4, [%rd10];
	cvt.f64.f32 	%fd1, %f4;
	ld.global.f32 	%f5, [%rd11];
	cvt.f64.f32 	%fd2, %f5;
	cvt.f64.f32 	%fd3, %f3;
	st.local.v2.u32 	[%rd5], {%r1, %r1};
	st.local.f64 	[%rd5+8], %fd1;
	st.local.u32 	[%rd5+16], %r1;
	st.local.f64 	[%rd5+24], %fd2;
	st.local.u32 	[%rd5+32], %r1;
	st.local.f64 	[%rd5+40], %fd3;
	mov.u64 	%rd13, $str;
	cvta.global.u64 	%rd14, %rd13;
	{ // callseq 0, 0
	.param .b64 param0;
	st.param.b64 	[param0], %rd14;
	.param .b64 param1;
	st.param.b64 	[param1], %rd4;
	.param .b32 retval0;
	call.uni (retval0), 
	vprintf, 
	(
	param0, 
	param1
	);
	ld.param.b32 	%r6, [retval0];
	} // callseq 0
$L__BB0_2:
	ret;

}


// ===== COMPILED SASS (sm_100) =====

	.target	sm_100

	.elftype	@"ET_EXEC"


//--------------------- .note.nv.tkinfo           --------------------------
	.section	.note.nv.tkinfo,"",@"SHT_NOTE"
	.sectionflags	@"SHF_NOTE_NV_TKINFO"
	.tkinfo
        /*0018*/ 	.word	0x00000002
        /*0030*/ 	.string	""
        /*0030*/ 	.string	"ptxas"
        /*0030*/ 	.string	"Cuda compilation tools, release 13.0, V13.0.88"
        /*0030*/ 	.string	"Build cuda_13.0.r13.0/compiler.36424714_0"
        /*0030*/ 	.string	"-arch sm_100 -m 64 "



//--------------------- .note.nv.cuinfo           --------------------------
	.section	.note.nv.cuinfo,"",@"SHT_NOTE"
	.sectionflags	@"SHF_NOTE_NV_CUINFO"
        /*0018*/ 	.short	0x0002
        /*001a*/ 	.short	0x0064
        /*001c*/ 	.short	0x0082
	.zero		2


//--------------------- .nv.info                  --------------------------
	.section	.nv.info,"",@"SHT_CUDA_INFO"
	.align	4


	//----- nvinfo : EIATTR_REGCOUNT
	.align		4
        /*0000*/ 	.byte	0x04, 0x2f
        /*0002*/ 	.short	(.L_2 - .L_1)
	.align		4
.L_1:
        /*0004*/ 	.word	index@(_Z9vectorAddPKfS0_Pfi)
        /*0008*/ 	.word	0x00000018


	//----- nvinfo : EIATTR_FRAME_SIZE
	.align		4
.L_2:
        /*000c*/ 	.byte	0x04, 0x11
        /*000e*/ 	.short	(.L_4 - .L_3)
	.align		4
.L_3:
        /*0010*/ 	.word	index@(_Z9vectorAddPKfS0_Pfi)
        /*0014*/ 	.word	0x00000030


	//----- nvinfo : EIATTR_MIN_STACK_SIZE
	.align		4
.L_4:
        /*0018*/ 	.byte	0x04, 0x12
        /*001a*/ 	.short	(.L_6 - .L_5)
	.align		4
.L_5:
        /*001c*/ 	.word	index@(_Z9vectorAddPKfS0_Pfi)
        /*0020*/ 	.word	0x00000030
.L_6:


//--------------------- .nv.compat                --------------------------
	.section	.nv.compat,"",@"SHT_CUDA_COMPAT_INFO"
	.align	4
        /*0000*/ 	.byte	0x02, 0x09, 0x00, 0x00, 0x02, 0x02, 0x01, 0x00, 0x02, 0x05, 0x05, 0x00, 0x03, 0x07, 0x01, 0x01
        /*0010*/ 	.byte	0x02, 0x03, 0x00, 0x00, 0x02, 0x06, 0x01, 0x00, 0x04, 0x0b, 0x08, 0x00, 0x09, 0x00, 0x00, 0x00
        /*0020*/ 	.byte	0x00, 0x00, 0x00, 0x00


//--------------------- .nv.info._Z9vectorAddPKfS0_Pfi --------------------------
	.section	.nv.info._Z9vectorAddPKfS0_Pfi,"",@"SHT_CUDA_INFO"
	.sectionflags	@""
	.align	4


	//----- nvinfo : EIATTR_CUDA_API_VERSION
	.align		4
        /*0000*/ 	.byte	0x04, 0x37
        /*0002*/ 	.short	(.L_8 - .L_7)
.L_7:
        /*0004*/ 	.word	0x00000082


	//----- nvinfo : EIATTR_KPARAM_INFO
	.align		4
.L_8:
        /*0008*/ 	.byte	0x04, 0x17
        /*000a*/ 	.short	(.L_10 - .L_9)
.L_9:
        /*000c*/ 	.word	0x00000000
        /*0010*/ 	.short	0x0003
        /*0012*/ 	.short	0x0018
        /*0014*/ 	.byte	0x00, 0xf0, 0x11, 0x00


	//----- nvinfo : EIATTR_KPARAM_INFO
	.align		4
.L_10:
        /*0018*/ 	.byte	0x04, 0x17
        /*001a*/ 	.short	(.L_12 - .L_11)
.L_11:
        /*001c*/ 	.word	0x00000000
        /*0020*/ 	.short	0x0002
        /*0022*/ 	.short	0x0010
        /*0024*/ 	.byte	0x00, 0xf5, 0x21, 0x00


	//----- nvinfo : EIATTR_KPARAM_INFO
	.align		4
.L_12:
        /*0028*/ 	.byte	0x04, 0x17
        /*002a*/ 	.short	(.L_14 - .L_13)
.L_13:
        /*002c*/ 	.word	0x00000000
        /*0030*/ 	.short	0x0001
        /*0032*/ 	.short	0x0008
        /*0034*/ 	.byte	0x00, 0xf5, 0x21, 0x00


	//----- nvinfo : EIATTR_KPARAM_INFO
	.align		4
.L_14:
        /*0038*/ 	.byte	0x04, 0x17
        /*003a*/ 	.short	(.L_16 - .L_15)
.L_15:
        /*003c*/ 	.word	0x00000000
        /*0040*/ 	.short	0x0000
        /*0042*/ 	.short	0x0000
        /*0044*/ 	.byte	0x00, 0xf5, 0x21, 0x00


	//----- nvinfo : EIATTR_SPARSE_MMA_MASK
	.align		4
.L_16:
        /*0048*/ 	.byte	0x03, 0x50
        /*004a*/ 	.short	0x0000


	//----- nvinfo : EIATTR_MAXREG_COUNT
	.align		4
        /*004c*/ 	.byte	0x03, 0x1b
        /*004e*/ 	.short	0x00ff


	//----- nvinfo : EIATTR_EXTERNS
	.align		4
        /*0050*/ 	.byte	0x04, 0x0f
        /*0052*/ 	.short	(.L_18 - .L_17)


	//   ....[0]....
	.align		4
.L_17:
        /*0054*/ 	.word	index@(vprintf)


	//----- nvinfo : EIATTR_MERCURY_ISA_VERSION
	.align		4
.L_18:
        /*0058*/ 	.byte	0x03, 0x5f
        /*005a*/ 	.short	0x0101


	//----- nvinfo : EIATTR_VRC_CTA_INIT_COUNT
	.align		4
        /*005c*/ 	.byte	0x02, 0x4a
	.zero		1
	.zero		1


	//----- nvinfo : EIATTR_SYSCALL_OFFSETS
	.align		4
        /*0060*/ 	.byte	0x04, 0x46
        /*0062*/ 	.short	(.L_20 - .L_19)


	//   ....[0]....
.L_19:
        /*0064*/ 	.word	0x000002a0


	//----- nvinfo : EIATTR_EXIT_INSTR_OFFSETS
	.align		4
.L_20:
        /*0068*/ 	.byte	0x04, 0x1c
        /*006a*/ 	.short	(.L_22 - .L_21)


	//   ....[0]....
.L_21:
        /*006c*/ 	.word	0x000000c0


	//   ....[1]....
        /*0070*/ 	.word	0x000002b0


	//----- nvinfo : EIATTR_CRS_STACK_SIZE
	.align		4
.L_22:
        /*0074*/ 	.byte	0x04, 0x1e
        /*0076*/ 	.short	(.L_24 - .L_23)
.L_23:
        /*0078*/ 	.word	0x00000000


	//----- nvinfo : EIATTR_CBANK_PARAM_SIZE
	.align		4
.L_24:
        /*007c*/ 	.byte	0x03, 0x19
        /*007e*/ 	.short	0x001c


	//----- nvinfo : EIATTR_PARAM_CBANK
	.align		4
        /*0080*/ 	.byte	0x04, 0x0a
        /*0082*/ 	.short	(.L_26 - .L_25)
	.align		4
.L_25:
        /*0084*/ 	.word	index@(.nv.constant0._Z9vectorAddPKfS0_Pfi)
        /*0088*/ 	.short	0x0380
        /*008a*/ 	.short	0x001c


	//----- nvinfo : EIATTR_SW_WAR
	.align		4
.L_26:
        /*008c*/ 	.byte	0x04, 0x36
        /*008e*/ 	.short	(.L_28 - .L_27)
.L_27:
        /*0090*/ 	.word	0x00000008
.L_28:


//--------------------- .nv.callgraph             --------------------------
	.section	.nv.callgraph,"",@"SHT_CUDA_CALLGRAPH"
	.align	4
	.sectionentsize	8
	.align		4
        /*0000*/ 	.word	0x00000000
	.align		4
        /*0004*/ 	.word	0xffffffff
	.align		4
        /*0008*/ 	.word	index@(_Z9vectorAddPKfS0_Pfi)
	.align		4
        /*000c*/ 	.word	index@(vprintf)
	.align		4
        /*0010*/ 	.word	0x00000000
	.align		4
        /*0014*/ 	.word	0xfffffffe
	.align		4
        /*0018*/ 	.word	0x00000000
	.align		4
        /*001c*/ 	.word	0xfffffffd
	.align		4
        /*0020*/ 	.word	0x00000000
	.align		4
        /*0024*/ 	.word	0xfffffffc


//--------------------- .nv.constant4             --------------------------
	.section	.nv.constant4,"a",@progbits
	.align	8
	.align		8
.nv.constant4:
        /*0000*/ 	.dword	vprintf
	.align		8
        /*0008*/ 	.dword	$str


//--------------------- .text._Z9vectorAddPKfS0_Pfi --------------------------
	.section	.text._Z9vectorAddPKfS0_Pfi,"ax",@progbits
	.align	128
        .global         _Z9vectorAddPKfS0_Pfi
        .type           _Z9vectorAddPKfS0_Pfi,@function
        .size           _Z9vectorAddPKfS0_Pfi,(.L_x_2 - _Z9vectorAddPKfS0_Pfi)
        .other          _Z9vectorAddPKfS0_Pfi,@"STO_CUDA_ENTRY STV_DEFAULT"
_Z9vectorAddPKfS0_Pfi:
.text._Z9vectorAddPKfS0_Pfi:
[----:B------:R-:W0:Y:S01]  /*0000*/  LDC R1, c[0x0][0x37c] ;  /* 0x0000df00ff017b82 */ /* 0x000e220000000800 */
[----:B------:R-:W1:Y:S01]  /*0010*/  S2R R3, SR_TID.X ;  /* 0x0000000000037919 */ /* 0x000e620000002100 */
[----:B------:R-:W2:Y:S06]  /*0020*/  LDCU UR5, c[0x0][0x2fc] ;  /* 0x00005f80ff0577ac */ /* 0x000eac0008000800 */
[----:B------:R-:W1:Y:S01]  /*0030*/  S2UR UR6, SR_CTAID.X ;  /* 0x00000000000679c3 */ /* 0x000e620000002500 */
[----:B0-----:R-:W-:Y:S01]  /*0040*/  IADD3 R1, PT, PT, R1, -0x30, RZ ;  /* 0xffffffd001017810 */ /* 0x001fe20007ffe0ff */
[----:B------:R-:W0:Y:S01]  /*0050*/  LDCU UR7, c[0x0][0x398] ;  /* 0x00007300ff0777ac */ /* 0x000e220008000800 */
[----:B------:R-:W3:Y:S05]  /*0060*/  LDCU UR4, c[0x0][0x2f8] ;  /* 0x00005f00ff0477ac */ /* 0x000eea0008000800 */
[----:B------:R-:W1:Y:S01]  /*0070*/  LDC R2, c[0x0][0x360] ;  /* 0x0000d800ff027b82 */ /* 0x000e620000000800 */
[----:B---3--:R-:W-:-:S04]  /*0080*/  IADD3 R6, P1, PT, R1, UR4, RZ ;  /* 0x0000000401067c10 */ /* 0x008fc8000ff3e0ff */
[----:B--2---:R-:W-:Y:S01]  /*0090*/  IADD3.X R7, PT, PT, RZ, UR5, RZ, P1, !PT ;  /* 0x00000005ff077c10 */ /* 0x004fe20008ffe4ff */
[----:B-1----:R-:W-:-:S05]  /*00a0*/  IMAD R2, R2, UR6, R3 ;  /* 0x0000000602027c24 */ /* 0x002fca000f8e0203 */
[----:B0-----:R-:W-:-:S13]  /*00b0*/  ISETP.GE.AND P0, PT, R2, UR7, PT ;  /* 0x0000000702007c0c */ /* 0x001fda000bf06270 */
[----:B------:R-:W-:Y:S05]  /*00c0*/  @P0 EXIT ;  /* 0x000000000000094d */ /* 0x000fea0003800000 */
[----:B------:R-:W0:Y:S01]  /*00d0*/  LDC.64 R4, c[0x0][0x380] ;  /* 0x0000e000ff047b82 */ /* 0x000e220000000a00 */
[----:B------:R-:W1:Y:S07]  /*00e0*/  LDCU.64 UR4, c[0x0][0x358] ;  /* 0x00006b00ff0477ac */ /* 0x000e6e0008000a00 */
[----:B------:R-:W2:Y:S08]  /*00f0*/  LDC.64 R14, c[0x0][0x388] ;  /* 0x0000e200ff0e7b82 */ /* 0x000eb00000000a00 */
[----:B------:R-:W3:Y:S01]  /*0100*/  LDC.64 R16, c[0x0][0x390] ;  /* 0x0000e400ff107b82 */ /* 0x000ee20000000a00 */
[----:B0-----:R-:W-:-:S05]  /*0110*/  IMAD.WIDE R4, R2, 0x4, R4 ;  /* 0x0000000402047825 */ /* 0x001fca00078e0204 */
[----:B-1----:R-:W4:Y:S01]  /*0120*/  LDG.E R0, desc[UR4][R4.64] ;  /* 0x0000000404007981 */ /* 0x002f22000c1e1900 */
[----:B--2---:R-:W-:-:S05]  /*0130*/  IMAD.WIDE R14, R2, 0x4, R14 ;  /* 0x00000004020e7825 */ /* 0x004fca00078e020e */
[----:B------:R-:W4:Y:S01]  /*0140*/  LDG.E R3, desc[UR4][R14.64] ;  /* 0x000000040e037981 */ /* 0x000f22000c1e1900 */
[----:B---3--:R-:W-:-:S04]  /*0150*/  IMAD.WIDE R16, R2, 0x4, R16 ;  /* 0x0000000402107825 */ /* 0x008fc800078e0210 */
[----:B----4-:R-:W-:-:S05]  /*0160*/  FADD R19, R0, R3 ;  /* 0x0000000300137221 */ /* 0x010fca0000000000 */
[----:B------:R0:W-:Y:S04]  /*0170*/  STG.E desc[UR4][R16.64], R19 ;  /* 0x0000001310007986 */ /* 0x0001e8000c101904 */
[----:B------:R-:W2:Y:S04]  /*0180*/  LDG.E R8, desc[UR4][R4.64] ;  /* 0x0000000404087981 */ /* 0x000ea8000c1e1900 */
[----:B------:R1:W3:Y:S01]  /*0190*/  LDG.E R10, desc[UR4][R14.64] ;  /* 0x000000040e0a7981 */ /* 0x0002e2000c1e1900 */
[----:B------:R-:W4:Y:S01]  /*01a0*/  F2F.F64.F32 R12, R19 ;  /* 0x00000013000c7310 */ /* 0x000f220000201800 */
[----:B------:R-:W-:Y:S01]  /*01b0*/  IMAD.MOV.U32 R3, RZ, RZ, R2 ;  /* 0x000000ffff037224 */ /* 0x000fe200078e0002 */
[----:B------:R-:W-:Y:S01]  /*01c0*/  MOV R0, 0x0 ;  /* 0x0000000000007802 */ /* 0x000fe20000000f00 */
[----:B------:R0:W-:Y:S01]  /*01d0*/  STL [R1+0x10], R2 ;  /* 0x0000100201007387 */ /* 0x0001e20000100800 */
[----:B------:R-:W5:Y:S03]  /*01e0*/  LDCU.64 UR4, c[0x4][0x8] ;  /* 0x01000100ff0477ac */ /* 0x000f660008000a00 */
[----:B------:R0:W-:Y:S01]  /*01f0*/  STL [R1+0x20], R2 ;  /* 0x0000200201007387 */ /* 0x0001e20000100800 */
[----:B-1----:R0:W1:Y:S03]  /*0200*/  LDC.64 R14, c[0x4][R0] ;  /* 0x01000000000e7b82 */ /* 0x0020660000000a00 */
[----:B------:R0:W-:Y:S04]  /*0210*/  STL.64 [R1], R2 ;  /* 0x0000000201007387 */ /* 0x0001e80000100a00 */
[----:B----4-:R0:W-:Y:S01]  /*0220*/  STL.64 [R1+0x28], R12 ;  /* 0x0000280c01007387 */ /* 0x0101e20000100a00 */
[----:B-----5:R-:W-:Y:S01]  /*0230*/  MOV R4, UR4 ;  /* 0x0000000400047c02 */ /* 0x020fe20008000f00 */
[----:B------:R-:W-:Y:S01]  /*0240*/  IMAD.U32 R5, RZ, RZ, UR5 ;  /* 0x00000005ff057e24 */ /* 0x000fe2000f8e00ff */
[----:B--2---:R-:W2:Y:S08]  /*0250*/  F2F.F64.F32 R8, R8 ;  /* 0x0000000800087310 */ /* 0x004eb00000201800 */
[----:B---3--:R-:W3:Y:S01]  /*0260*/  F2F.F64.F32 R10, R10 ;  /* 0x0000000a000a7310 */ /* 0x008ee20000201800 */
[----:B--2---:R0:W-:Y:S04]  /*0270*/  STL.64 [R1+0x8], R8 ;  /* 0x0000080801007387 */ /* 0x0041e80000100a00 */
[----:B-1-3--:R0:W-:Y:S02]  /*0280*/  STL.64 [R1+0x18], R10 ;  /* 0x0000180a01007387 */ /* 0x00a1e40000100a00 */
[----:B------:R-:W-:-:S07]  /*0290*/  LEPC R20, `(.L_x_0) ;  /* 0x000000001014794e */ /* 0x000fce0000000000 */
[----:B0-----:R-:W-:Y:S05]  /*02a0*/  CALL.ABS.NOINC R14 ;  /* 0x000000000e007343 */ /* 0x001fea0003c00000 */
.L_x_0:
[----:B------:R-:W-:Y:S05]  /*02b0*/  EXIT ;  /* 0x000000000000794d */ /* 0x000fea0003800000 */
.L_x_1:
[----:B------:R-:W-:-:S00]  /*02c0*/  BRA `(.L_x_1) ;  /* 0xfffffffc00fc7947 */ /* 0x000fc0000383ffff */
[----:B------:R-:W-:-:S00]  /*02d0*/  NOP ;  /* 0x0000000000007918 */ /* 0x000fc00000000000 */
        /* <DEDUP_REMOVED lines=10> */
.L_x_2:


//--------------------- .nv.global.init           --------------------------
	.section	.nv.global.init,"aw",@progbits
.nv.global.init:
	.type		$str,@object
	.size		$str,(.L_0 - $str)
$str:
        /*0000*/ 	.byte	0x54, 0x68, 0x72, 0x65, 0x61, 0x64, 0x20, 0x25, 0x64, 0x3a, 0x20, 0x41, 0x5b, 0x25, 0x64, 0x5d
        /*0010*/ 	.byte	0x20, 0x3d, 0x20, 0x25, 0x2e, 0x32, 0x66, 0x2c, 0x20, 0x42, 0x5b, 0x25, 0x64, 0x5d, 0x20, 0x3d
        /*0020*/ 	.byte	0x20, 0x25, 0x2e, 0x32, 0x66, 0x2c, 0x20, 0x43, 0x5b, 0x25, 0x64, 0x5d, 0x20, 0x3d, 0x20, 0x25
        /*0030*/ 	.byte	0x2e, 0x32, 0x66, 0x0a, 0x00
.L_0:


//--------------------- .nv.shared.reserved.0     --------------------------
	.section	.nv.shared.reserved.0,"aw",@nobits
	.weak		__nv_reservedSMEM_offset_0_alias
	.size		__nv_reservedSMEM_offset_0_alias, 0, 64
	.other		__nv_reservedSMEM_offset_0_alias,@"STO_CUDA_RESERVED_SHARED STV_DEFAULT"
__nv_reservedSMEM_offset_0_alias:
	.zero		0
	.zero		64


//--------------------- .nv.constant0._Z9vectorAddPKfS0_Pfi --------------------------
	.section	.nv.constant0._Z9vectorAddPKfS0_Pfi,"a",@progbits
	.sectionflags	@""
	.align	4
.nv.constant0._Z9vectorAddPKfS0_Pfi:
	.zero		924


//--------------------- SYMBOLS --------------------------

	.type		.nv.reservedSmem.offset0,@object
	.size		.nv.reservedSmem.offset0,0x4
	.type		vprintf,@function
